//
// Generated by NVIDIA NVVM Compiler
//
// Compiler Build ID: CL-36424714
// Cuda compilation tools, release 13.0, V13.0.88
// Based on NVVM 20.0.0
//

.version 9.0
.target sm_100
.address_size 64

	// .globl	_Z12findPathCUDAPPci8PositionS1_Pb

.visible .entry _Z12findPathCUDAPPci8PositionS1_Pb(
	.param .u64 .ptr .align 1 _Z12findPathCUDAPPci8PositionS1_Pb_param_0,
	.param .u32 _Z12findPathCUDAPPci8PositionS1_Pb_param_1,
	.param .align 4 .b8 _Z12findPathCUDAPPci8PositionS1_Pb_param_2[8],
	.param .align 4 .b8 _Z12findPathCUDAPPci8PositionS1_Pb_param_3[8],
	.param .u64 .ptr .align 1 _Z12findPathCUDAPPci8PositionS1_Pb_param_4
)
{


	ret;

}


// ===== COMPILED SASS (sm_100) =====

	.target	sm_100

	.elftype	@"ET_EXEC"


//--------------------- .note.nv.tkinfo           --------------------------
	.section	.note.nv.tkinfo,"",@"SHT_NOTE"
	.sectionflags	@"SHF_NOTE_NV_TKINFO"
	.tkinfo
        /*0018*/ 	.word	0x00000002
        /*0030*/ 	.string	""
        /*0030*/ 	.string	"ptxas"
        /*0030*/ 	.string	"Cuda compilation tools, release 13.0, V13.0.88"
        /*0030*/ 	.string	"Build cuda_13.0.r13.0/compiler.36424714_0"
        /*0030*/ 	.string	"-arch sm_100 -m 64 "



//--------------------- .note.nv.cuinfo           --------------------------
	.section	.note.nv.cuinfo,"",@"SHT_NOTE"
	.sectionflags	@"SHF_NOTE_NV_CUINFO"
        /*0018*/ 	.short	0x0002
        /*001a*/ 	.short	0x0064
        /*001c*/ 	.short	0x0082
	.zero		2


//--------------------- .nv.info                  --------------------------
	.section	.nv.info,"",@"SHT_CUDA_INFO"
	.align	4


	//----- nvinfo : EIATTR_REGCOUNT
	.align		4
        /*0000*/ 	.byte	0x04, 0x2f
        /*0002*/ 	.short	(.L_1 - .L_0)
	.align		4
.L_0:
        /*0004*/ 	.word	index@(_Z12findPathCUDAPPci8PositionS1_Pb)
        /*0008*/ 	.word	0x00000004


	//----- nvinfo : EIATTR_FRAME_SIZE
	.align		4
.L_1:
        /*000c*/ 	.byte	0x04, 0x11
        /*000e*/ 	.short	(.L_3 - .L_2)
	.align		4
.L_2:
        /*0010*/ 	.word	index@(_Z12findPathCUDAPPci8PositionS1_Pb)
        /*0014*/ 	.word	0x00000000


	//----- nvinfo : EIATTR_MIN_STACK_SIZE
	.align		4
.L_3:
        /*0018*/ 	.byte	0x04, 0x12
        /*001a*/ 	.short	(.L_5 - .L_4)
	.align		4
.L_4:
        /*001c*/ 	.word	index@(_Z12findPathCUDAPPci8PositionS1_Pb)
        /*0020*/ 	.word	0x00000000
.L_5:


//--------------------- .nv.compat                --------------------------
	.section	.nv.compat,"",@"SHT_CUDA_COMPAT_INFO"
	.align	4
        /*0000*/ 	.byte	0x02, 0x09, 0x00, 0x00, 0x02, 0x02, 0x01, 0x00, 0x02, 0x05, 0x05, 0x00, 0x03, 0x07, 0x01, 0x01
        /*0010*/ 	.byte	0x02, 0x03, 0x00, 0x00, 0x02, 0x06, 0x01, 0x00, 0x04, 0x0b, 0x08, 0x00, 0x09, 0x00, 0x00, 0x00
        /*0020*/ 	.byte	0x00, 0x00, 0x00, 0x00


//--------------------- .nv.info._Z12findPathCUDAPPci8PositionS1_Pb --------------------------
	.section	.nv.info._Z12findPathCUDAPPci8PositionS1_Pb,"",@"SHT_CUDA_INFO"
	.sectionflags	@""
	.align	4


	//----- nvinfo : EIATTR_CUDA_API_VERSION
	.align		4
        /*0000*/ 	.byte	0x04, 0x37
        /*0002*/ 	.short	(.L_7 - .L_6)
.L_6:
        /*0004*/ 	.word	0x00000082


	//----- nvinfo : EIATTR_KPARAM_INFO
	.align		4
.L_7:
        /*0008*/ 	.byte	0x04, 0x17
        /*000a*/ 	.short	(.L_9 - .L_8)
.L_8:
        /*000c*/ 	.word	0x00000000
        /*0010*/ 	.short	0x0004
        /*0012*/ 	.short	0x0020
        /*0014*/ 	.byte	0x00, 0xf5, 0x21, 0x00


	//----- nvinfo : EIATTR_KPARAM_INFO
	.align		4
.L_9:
        /*0018*/ 	.byte	0x04, 0x17
        /*001a*/ 	.short	(.L_11 - .L_10)
.L_10:
        /*001c*/ 	.word	0x00000000
        /*0020*/ 	.short	0x0003
        /*0022*/ 	.short	0x0014
        /*0024*/ 	.byte	0x00, 0xf0, 0x21, 0x00


	//----- nvinfo : EIATTR_KPARAM_INFO
	.align		4
.L_11:
        /*0028*/ 	.byte	0x04, 0x17
        /*002a*/ 	.short	(.L_13 - .L_12)
.L_12:
        /*002c*/ 	.word	0x00000000
        /*0030*/ 	.short	0x0002
        /*0032*/ 	.short	0x000c
        /*0034*/ 	.byte	0x00, 0xf0, 0x21, 0x00


	//----- nvinfo : EIATTR_KPARAM_INFO
	.align		4
.L_13:
        /*0038*/ 	.byte	0x04, 0x17
        /*003a*/ 	.short	(.L_15 - .L_14)
.L_14:
        /*003c*/ 	.word	0x00000000
        /*0040*/ 	.short	0x0001
        /*0042*/ 	.short	0x0008
        /*0044*/ 	.byte	0x00, 0xf0, 0x11, 0x00


	//----- nvinfo : EIATTR_KPARAM_INFO
	.align		4
.L_15:
        /*0048*/ 	.byte	0x04, 0x17
        /*004a*/ 	.short	(.L_17 - .L_16)
.L_16:
        /*004c*/ 	.word	0x00000000
        /*0050*/ 	.short	0x0000
        /*0052*/ 	.short	0x0000
        /*0054*/ 	.byte	0x00, 0xf5, 0x21, 0x00


	//----- nvinfo : EIATTR_SPARSE_MMA_MASK
	.align		4
.L_17:
        /*0058*/ 	.byte	0x03, 0x50
        /*005a*/ 	.short	0x0000


	//----- nvinfo : EIATTR_MAXREG_COUNT
	.align		4
        /*005c*/ 	.byte	0x03, 0x1b
        /*005e*/ 	.short	0x00ff


	//----- nvinfo : EIATTR_MERCURY_ISA_VERSION
	.align		4
        /*0060*/ 	.byte	0x03, 0x5f
        /*0062*/ 	.short	0x0101


	//----- nvinfo : EIATTR_VRC_CTA_INIT_COUNT
	.align		4
        /*0064*/ 	.byte	0x02, 0x4a
	.zero		1
	.zero		1


	//----- nvinfo : EIATTR_EXIT_INSTR_OFFSETS
	.align		4
        /*0068*/ 	.byte	0x04, 0x1c
        /*006a*/ 	.short	(.L_19 - .L_18)


	//   ....[0]....
.L_18:
        /*006c*/ 	.word	0x00000010


	//----- nvinfo : EIATTR_CBANK_PARAM_SIZE
	.align		4
.L_19:
        /*0070*/ 	.byte	0x03, 0x19
        /*0072*/ 	.short	0x0028


	//----- nvinfo : EIATTR_PARAM_CBANK
	.align		4
        /*0074*/ 	.byte	0x04, 0x0a
        /*0076*/ 	.short	(.L_21 - .L_20)
	.align		4
.L_20:
        /*0078*/ 	.word	index@(.nv.constant0._Z12findPathCUDAPPci8PositionS1_Pb)
        /*007c*/ 	.short	0x0380
        /*007e*/ 	.short	0x0028


	//----- nvinfo : EIATTR_SW_WAR
	.align		4
.L_21:
        /*0080*/ 	.byte	0x04, 0x36
        /*0082*/ 	.short	(.L_23 - .L_22)
.L_22:
        /*0084*/ 	.word	0x00000008
.L_23:


//--------------------- .nv.callgraph             --------------------------
	.section	.nv.callgraph,"",@"SHT_CUDA_CALLGRAPH"
	.align	4
	.sectionentsize	8
	.align		4
        /*0000*/ 	.word	0x00000000
	.align		4
        /*0004*/ 	.word	0xffffffff
	.align		4
        /*0008*/ 	.word	0x00000000
	.align		4
        /*000c*/ 	.word	0xfffffffe
	.align		4
        /*0010*/ 	.word	0x00000000
	.align		4
        /*0014*/ 	.word	0xfffffffd
	.align		4
        /*0018*/ 	.word	0x00000000
	.align		4
        /*001c*/ 	.word	0xfffffffc


//--------------------- .text._Z12findPathCUDAPPci8PositionS1_Pb --------------------------
	.section	.text._Z12findPathCUDAPPci8PositionS1_Pb,"ax",@progbits
	.align	128
        .global         _Z12findPathCUDAPPci8PositionS1_Pb
        .type           _Z12findPathCUDAPPci8PositionS1_Pb,@function
        .size           _Z12findPathCUDAPPci8PositionS1_Pb,(.L_x_1 - _Z12findPathCUDAPPci8PositionS1_Pb)
        .other          _Z12findPathCUDAPPci8PositionS1_Pb,@"STO_CUDA_ENTRY STV_DEFAULT"
_Z12findPathCUDAPPci8PositionS1_Pb:
.text._Z12findPathCUDAPPci8PositionS1_Pb:
[----:B------:R-:W-:Y:S01]  /*0000*/  LDC R1, c[0x0][0x37c] ;  /* 0x0000df00ff017b82 */ /* 0x000fe20000000800 */
[----:B------:R-:W-:Y:S05]  /*0010*/  EXIT ;  /* 0x000000000000794d */ /* 0x000fea0003800000 */
.L_x_0:
[----:B------:R-:W-:-:S00]  /*0020*/  BRA `(.L_x_0) ;  /* 0xfffffffc00fc7947 */ /* 0x000fc0000383ffff */
[----:B------:R-:W-:-:S00]  /*0030*/  NOP ;  /* 0x0000000000007918 */ /* 0x000fc00000000000 */
        /* <DEDUP_REMOVED lines=12> */
.L_x_1:


//--------------------- .nv.shared.reserved.0     --------------------------
	.section	.nv.shared.reserved.0,"aw",@nobits
	.weak		__nv_reservedSMEM_offset_0_alias
	.size		__nv_reservedSMEM_offset_0_alias, 0, 64
	.other		__nv_reservedSMEM_offset_0_alias,@"STO_CUDA_RESERVED_SHARED STV_DEFAULT"
__nv_reservedSMEM_offset_0_alias:
	.zero		0
	.zero		64


//--------------------- .nv.constant0._Z12findPathCUDAPPci8PositionS1_Pb --------------------------
	.section	.nv.constant0._Z12findPathCUDAPPci8PositionS1_Pb,"a",@progbits
	.sectionflags	@""
	.align	4
.nv.constant0._Z12findPathCUDAPPci8PositionS1_Pb:
	.zero		936


//--------------------- SYMBOLS --------------------------

	.type		.nv.reservedSmem.offset0,@object
	.size		.nv.reservedSmem.offset0,0x4
